//
// Generated by NVIDIA NVVM Compiler
//
// Compiler Build ID: CL-36424714
// Cuda compilation tools, release 13.0, V13.0.88
// Based on NVVM 20.0.0
//

.version 9.0
.target sm_100
.address_size 64

	// .globl	_Z6kernelPfS_ii

.visible .entry _Z6kernelPfS_ii(
	.param .u64 .ptr .align 1 _Z6kernelPfS_ii_param_0,
	.param .u64 .ptr .align 1 _Z6kernelPfS_ii_param_1,
	.param .u32 _Z6kernelPfS_ii_param_2,
	.param .u32 _Z6kernelPfS_ii_param_3
)
{


	ret;

}


// ===== COMPILED SASS (sm_100) =====

	.target	sm_100

	.elftype	@"ET_EXEC"


//--------------------- .note.nv.tkinfo           --------------------------
	.section	.note.nv.tkinfo,"",@"SHT_NOTE"
	.sectionflags	@"SHF_NOTE_NV_TKINFO"
	.tkinfo
        /*0018*/ 	.word	0x00000002
        /*0030*/ 	.string	""
        /*0030*/ 	.string	"ptxas"
        /*0030*/ 	.string	"Cuda compilation tools, release 13.0, V13.0.88"
        /*0030*/ 	.string	"Build cuda_13.0.r13.0/compiler.36424714_0"
        /*0030*/ 	.string	"-arch sm_100 -m 64 "



//--------------------- .note.nv.cuinfo           --------------------------
	.section	.note.nv.cuinfo,"",@"SHT_NOTE"
	.sectionflags	@"SHF_NOTE_NV_CUINFO"
        /*0018*/ 	.short	0x0002
        /*001a*/ 	.short	0x0064
        /*001c*/ 	.short	0x0082
	.zero		2


//--------------------- .nv.info                  --------------------------
	.section	.nv.info,"",@"SHT_CUDA_INFO"
	.align	4


	//----- nvinfo : EIATTR_REGCOUNT
	.align		4
        /*0000*/ 	.byte	0x04, 0x2f
        /*0002*/ 	.short	(.L_1 - .L_0)
	.align		4
.L_0:
        /*0004*/ 	.word	index@(_Z6kernelPfS_ii)
        /*0008*/ 	.word	0x00000004


	//----- nvinfo : EIATTR_FRAME_SIZE
	.align		4
.L_1:
        /*000c*/ 	.byte	0x04, 0x11
        /*000e*/ 	.short	(.L_3 - .L_2)
	.align		4
.L_2:
        /*0010*/ 	.word	index@(_Z6kernelPfS_ii)
        /*0014*/ 	.word	0x00000000


	//----- nvinfo : EIATTR_MIN_STACK_SIZE
	.align		4
.L_3:
        /*0018*/ 	.byte	0x04, 0x12
        /*001a*/ 	.short	(.L_5 - .L_4)
	.align		4
.L_4:
        /*001c*/ 	.word	index@(_Z6kernelPfS_ii)
        /*0020*/ 	.word	0x00000000
.L_5:


//--------------------- .nv.compat                --------------------------
	.section	.nv.compat,"",@"SHT_CUDA_COMPAT_INFO"
	.align	4
        /*0000*/ 	.byte	0x02, 0x09, 0x00, 0x00, 0x02, 0x02, 0x01, 0x00, 0x02, 0x05, 0x05, 0x00, 0x03, 0x07, 0x01, 0x01
        /*0010*/ 	.byte	0x02, 0x03, 0x00, 0x00, 0x02, 0x06, 0x01, 0x00, 0x04, 0x0b, 0x08, 0x00, 0x09, 0x00, 0x00, 0x00
        /*0020*/ 	.byte	0x00, 0x00, 0x00, 0x00


//--------------------- .nv.info._Z6kernelPfS_ii  --------------------------
	.section	.nv.info._Z6kernelPfS_ii,"",@"SHT_CUDA_INFO"
	.sectionflags	@""
	.align	4


	//----- nvinfo : EIATTR_CUDA_API_VERSION
	.align		4
        /*0000*/ 	.byte	0x04, 0x37
        /*0002*/ 	.short	(.L_7 - .L_6)
.L_6:
        /*0004*/ 	.word	0x00000082


	//----- nvinfo : EIATTR_KPARAM_INFO
	.align		4
.L_7:
        /*0008*/ 	.byte	0x04, 0x17
        /*000a*/ 	.short	(.L_9 - .L_8)
.L_8:
        /*000c*/ 	.word	0x00000000
        /*0010*/ 	.short	0x0003
        /*0012*/ 	.short	0x0014
        /*0014*/ 	.byte	0x00, 0xf0, 0x11, 0x00


	//----- nvinfo : EIATTR_KPARAM_INFO
	.align		4
.L_9:
        /*0018*/ 	.byte	0x04, 0x17
        /*001a*/ 	.short	(.L_11 - .L_10)
.L_10:
        /*001c*/ 	.word	0x00000000
        /*0020*/ 	.short	0x0002
        /*0022*/ 	.short	0x0010
        /*0024*/ 	.byte	0x00, 0xf0, 0x11, 0x00


	//----- nvinfo : EIATTR_KPARAM_INFO
	.align		4
.L_11:
        /*0028*/ 	.byte	0x04, 0x17
        /*002a*/ 	.short	(.L_13 - .L_12)
.L_12:
        /*002c*/ 	.word	0x00000000
        /*0030*/ 	.short	0x0001
        /*0032*/ 	.short	0x0008
        /*0034*/ 	.byte	0x00, 0xf5, 0x21, 0x00


	//----- nvinfo : EIATTR_KPARAM_INFO
	.align		4
.L_13:
        /*0038*/ 	.byte	0x04, 0x17
        /*003a*/ 	.short	(.L_15 - .L_14)
.L_14:
        /*003c*/ 	.word	0x00000000
        /*0040*/ 	.short	0x0000
        /*0042*/ 	.short	0x0000
        /*0044*/ 	.byte	0x00, 0xf5, 0x21, 0x00


	//----- nvinfo : EIATTR_SPARSE_MMA_MASK
	.align		4
.L_15:
        /*0048*/ 	.byte	0x03, 0x50
        /*004a*/ 	.short	0x0000


	//----- nvinfo : EIATTR_MAXREG_COUNT
	.align		4
        /*004c*/ 	.byte	0x03, 0x1b
        /*004e*/ 	.short	0x00ff


	//----- nvinfo : EIATTR_MERCURY_ISA_VERSION
	.align		4
        /*0050*/ 	.byte	0x03, 0x5f
        /*0052*/ 	.short	0x0101


	//----- nvinfo : EIATTR_VRC_CTA_INIT_COUNT
	.align		4
        /*0054*/ 	.byte	0x02, 0x4a
	.zero		1
	.zero		1


	//----- nvinfo : EIATTR_EXIT_INSTR_OFFSETS
	.align		4
        /*0058*/ 	.byte	0x04, 0x1c
        /*005a*/ 	.short	(.L_17 - .L_16)


	//   ....[0]....
.L_16:
        /*005c*/ 	.word	0x00000010


	//----- nvinfo : EIATTR_CBANK_PARAM_SIZE
	.align		4
.L_17:
        /*0060*/ 	.byte	0x03, 0x19
        /*0062*/ 	.short	0x0018


	//----- nvinfo : EIATTR_PARAM_CBANK
	.align		4
        /*0064*/ 	.byte	0x04, 0x0a
        /*0066*/ 	.short	(.L_19 - .L_18)
	.align		4
.L_18:
        /*0068*/ 	.word	index@(.nv.constant0._Z6kernelPfS_ii)
        /*006c*/ 	.short	0x0380
        /*006e*/ 	.short	0x0018


	//----- nvinfo : EIATTR_SW_WAR
	.align		4
.L_19:
        /*0070*/ 	.byte	0x04, 0x36
        /*0072*/ 	.short	(.L_21 - .L_20)
.L_20:
        /*0074*/ 	.word	0x00000008
.L_21:


//--------------------- .nv.callgraph             --------------------------
	.section	.nv.callgraph,"",@"SHT_CUDA_CALLGRAPH"
	.align	4
	.sectionentsize	8
	.align		4
        /*0000*/ 	.word	0x00000000
	.align		4
        /*0004*/ 	.word	0xffffffff
	.align		4
        /*0008*/ 	.word	0x00000000
	.align		4
        /*000c*/ 	.word	0xfffffffe
	.align		4
        /*0010*/ 	.word	0x00000000
	.align		4
        /*0014*/ 	.word	0xfffffffd
	.align		4
        /*0018*/ 	.word	0x00000000
	.align		4
        /*001c*/ 	.word	0xfffffffc


//--------------------- .text._Z6kernelPfS_ii     --------------------------
	.section	.text._Z6kernelPfS_ii,"ax",@progbits
	.align	128
        .global         _Z6kernelPfS_ii
        .type           _Z6kernelPfS_ii,@function
        .size           _Z6kernelPfS_ii,(.L_x_1 - _Z6kernelPfS_ii)
        .other          _Z6kernelPfS_ii,@"STO_CUDA_ENTRY STV_DEFAULT"
_Z6kernelPfS_ii:
.text._Z6kernelPfS_ii:
[----:B------:R-:W-:Y:S01]  /*0000*/  LDC R1, c[0x0][0x37c] ;  /* 0x0000df00ff017b82 */ /* 0x000fe20000000800 */
[----:B------:R-:W-:Y:S05]  /*0010*/  EXIT ;  /* 0x000000000000794d */ /* 0x000fea0003800000 */
.L_x_0:
[----:B------:R-:W-:-:S00]  /*0020*/  BRA `(.L_x_0) ;  /* 0xfffffffc00fc7947 */ /* 0x000fc0000383ffff */
[----:B------:R-:W-:-:S00]  /*0030*/  NOP ;  /* 0x0000000000007918 */ /* 0x000fc00000000000 */
        /* <DEDUP_REMOVED lines=12> */
.L_x_1:


//--------------------- .nv.shared.reserved.0     --------------------------
	.section	.nv.shared.reserved.0,"aw",@nobits
	.weak		__nv_reservedSMEM_offset_0_alias
	.size		__nv_reservedSMEM_offset_0_alias, 0, 64
	.other		__nv_reservedSMEM_offset_0_alias,@"STO_CUDA_RESERVED_SHARED STV_DEFAULT"
__nv_reservedSMEM_offset_0_alias:
	.zero		0
	.zero		64


//--------------------- .nv.constant0._Z6kernelPfS_ii --------------------------
	.section	.nv.constant0._Z6kernelPfS_ii,"a",@progbits
	.sectionflags	@""
	.align	4
.nv.constant0._Z6kernelPfS_ii:
	.zero		920


//--------------------- SYMBOLS --------------------------

	.type		.nv.reservedSmem.offset0,@object
	.size		.nv.reservedSmem.offset0,0x4
